//
// Generated by NVIDIA NVVM Compiler
//
// Compiler Build ID: CL-36424714
// Cuda compilation tools, release 13.0, V13.0.88
// Based on NVVM 20.0.0
//

.version 9.0
.target sm_100
.address_size 64

	// .globl	_Z9gpu_saxpyifPfS_
.extern .func  (.param .b32 func_retval0) vprintf
(
	.param .b64 vprintf_param_0,
	.param .b64 vprintf_param_1
)
;
.global .align 1 .b8 $str[51] = {67, 97, 108, 99, 117, 108, 97, 110, 100, 111, 32, 37, 46, 50, 102, 32, 42, 32, 37, 46, 50, 102, 32, 43, 32, 37, 46, 50, 102, 32, 110, 97, 32, 116, 104, 114, 101, 97, 100, 32, 100, 101, 32, 73, 68, 32, 37, 100, 46, 10};
.global .align 1 .b8 $str$1[52] = {32, 82, 101, 115, 117, 108, 116, 97, 100, 111, 58, 32, 100, 111, 32, 99, 195, 161, 108, 99, 117, 108, 111, 32, 110, 97, 32, 116, 104, 114, 101, 97, 100, 32, 100, 101, 32, 73, 68, 32, 37, 100, 32, 61, 32, 37, 46, 50, 102, 46, 10};

.visible .entry _Z9gpu_saxpyifPfS_(
	.param .u32 _Z9gpu_saxpyifPfS__param_0,
	.param .f32 _Z9gpu_saxpyifPfS__param_1,
	.param .u64 .ptr .align 1 _Z9gpu_saxpyifPfS__param_2,
	.param .u64 .ptr .align 1 _Z9gpu_saxpyifPfS__param_3
)
{
	.local .align 8 .b8 	__local_depot0[32];
	.reg .b64 	%SP;
	.reg .b64 	%SPL;
	.reg .pred 	%p<2>;
	.reg .b32 	%r<10>;
	.reg .b32 	%f<7>;
	.reg .b64 	%rd<14>;
	.reg .b64 	%fd<5>;

	mov.u64 	%SPL, __local_depot0;
	cvta.local.u64 	%SP, %SPL;
	ld.param.u32 	%r3, [_Z9gpu_saxpyifPfS__param_0];
	ld.param.f32 	%f1, [_Z9gpu_saxpyifPfS__param_1];
	ld.param.u64 	%rd1, [_Z9gpu_saxpyifPfS__param_2];
	ld.param.u64 	%rd2, [_Z9gpu_saxpyifPfS__param_3];
	mov.u32 	%r4, %ctaid.x;
	mov.u32 	%r5, %ntid.x;
	mov.u32 	%r1, %tid.x;
	mad.lo.s32 	%r2, %r4, %r5, %r1;
	setp.ge.s32 	%p1, %r2, %r3;
	@%p1 bra 	$L__BB0_2;
	add.u64 	%rd3, %SP, 0;
	add.u64 	%rd4, %SPL, 0;
	cvta.to.global.u64 	%rd5, %rd1;
	cvta.to.global.u64 	%rd6, %rd2;
	cvt.f64.f32 	%fd1, %f1;
	mul.wide.s32 	%rd7, %r2, 4;
	add.s64 	%rd8, %rd5, %rd7;
	ld.global.f32 	%f2, [%rd8];
	cvt.f64.f32 	%fd2, %f2;
	add.s64 	%rd9, %rd6, %rd7;
	ld.global.f32 	%f3, [%rd9];
	cvt.f64.f32 	%fd3, %f3;
	st.local.f64 	[%rd4], %fd1;
	st.local.f64 	[%rd4+8], %fd2;
	st.local.f64 	[%rd4+16], %fd3;
	st.local.u32 	[%rd4+24], %r1;
	mov.u64 	%rd10, $str;
	cvta.global.u64 	%rd11, %rd10;
	{ // callseq 0, 0
	.param .b64 param0;
	st.param.b64 	[param0], %rd11;
	.param .b64 param1;
	st.param.b64 	[param1], %rd3;
	.param .b32 retval0;
	call.uni (retval0), 
	vprintf, 
	(
	param0, 
	param1
	);
	ld.param.b32 	%r6, [retval0];
	} // callseq 0
	ld.global.f32 	%f4, [%rd8];
	ld.global.f32 	%f5, [%rd9];
	fma.rn.f32 	%f6, %f1, %f4, %f5;
	st.global.f32 	[%rd9], %f6;
	cvt.f64.f32 	%fd4, %f6;
	st.local.u32 	[%rd4], %r1;
	st.local.f64 	[%rd4+8], %fd4;
	mov.u64 	%rd12, $str$1;
	cvta.global.u64 	%rd13, %rd12;
	{ // callseq 1, 0
	.param .b64 param0;
	st.param.b64 	[param0], %rd13;
	.param .b64 param1;
	st.param.b64 	[param1], %rd3;
	.param .b32 retval0;
	call.uni (retval0), 
	vprintf, 
	(
	param0, 
	param1
	);
	ld.param.b32 	%r8, [retval0];
	} // callseq 1
$L__BB0_2:
	ret;

}


// ===== COMPILED SASS (sm_100) =====

	.target	sm_100

	.elftype	@"ET_EXEC"


//--------------------- .note.nv.tkinfo           --------------------------
	.section	.note.nv.tkinfo,"",@"SHT_NOTE"
	.sectionflags	@"SHF_NOTE_NV_TKINFO"
	.tkinfo
        /*0018*/ 	.word	0x00000002
        /*0030*/ 	.string	""
        /*0030*/ 	.string	"ptxas"
        /*0030*/ 	.string	"Cuda compilation tools, release 13.0, V13.0.88"
        /*0030*/ 	.string	"Build cuda_13.0.r13.0/compiler.36424714_0"
        /*0030*/ 	.string	"-arch sm_100 -m 64 "



//--------------------- .note.nv.cuinfo           --------------------------
	.section	.note.nv.cuinfo,"",@"SHT_NOTE"
	.sectionflags	@"SHF_NOTE_NV_CUINFO"
        /*0018*/ 	.short	0x0002
        /*001a*/ 	.short	0x0064
        /*001c*/ 	.short	0x0082
	.zero		2


//--------------------- .nv.info                  --------------------------
	.section	.nv.info,"",@"SHT_CUDA_INFO"
	.align	4


	//----- nvinfo : EIATTR_REGCOUNT
	.align		4
        /*0000*/ 	.byte	0x04, 0x2f
        /*0002*/ 	.short	(.L_3 - .L_2)
	.align		4
.L_2:
        /*0004*/ 	.word	index@(_Z9gpu_saxpyifPfS_)
        /*0008*/ 	.word	0x0000001c


	//----- nvinfo : EIATTR_FRAME_SIZE
	.align		4
.L_3:
        /*000c*/ 	.byte	0x04, 0x11
        /*000e*/ 	.short	(.L_5 - .L_4)
	.align		4
.L_4:
        /*0010*/ 	.word	index@(_Z9gpu_saxpyifPfS_)
        /*0014*/ 	.word	0x00000020


	//----- nvinfo : EIATTR_MIN_STACK_SIZE
	.align		4
.L_5:
        /*0018*/ 	.byte	0x04, 0x12
        /*001a*/ 	.short	(.L_7 - .L_6)
	.align		4
.L_6:
        /*001c*/ 	.word	index@(_Z9gpu_saxpyifPfS_)
        /*0020*/ 	.word	0x00000020
.L_7:


//--------------------- .nv.compat                --------------------------
	.section	.nv.compat,"",@"SHT_CUDA_COMPAT_INFO"
	.align	4
        /*0000*/ 	.byte	0x02, 0x09, 0x00, 0x00, 0x02, 0x02, 0x01, 0x00, 0x02, 0x05, 0x05, 0x00, 0x03, 0x07, 0x01, 0x01
        /*0010*/ 	.byte	0x02, 0x03, 0x00, 0x00, 0x02, 0x06, 0x01, 0x00, 0x04, 0x0b, 0x08, 0x00, 0x09, 0x00, 0x00, 0x00
        /*0020*/ 	.byte	0x00, 0x00, 0x00, 0x00


//--------------------- .nv.info._Z9gpu_saxpyifPfS_ --------------------------
	.section	.nv.info._Z9gpu_saxpyifPfS_,"",@"SHT_CUDA_INFO"
	.sectionflags	@""
	.align	4


	//----- nvinfo : EIATTR_CUDA_API_VERSION
	.align		4
        /*0000*/ 	.byte	0x04, 0x37
        /*0002*/ 	.short	(.L_9 - .L_8)
.L_8:
        /*0004*/ 	.word	0x00000082


	//----- nvinfo : EIATTR_KPARAM_INFO
	.align		4
.L_9:
        /*0008*/ 	.byte	0x04, 0x17
        /*000a*/ 	.short	(.L_11 - .L_10)
.L_10:
        /*000c*/ 	.word	0x00000000
        /*0010*/ 	.short	0x0003
        /*0012*/ 	.short	0x0010
        /*0014*/ 	.byte	0x00, 0xf5, 0x21, 0x00


	//----- nvinfo : EIATTR_KPARAM_INFO
	.align		4
.L_11:
        /*0018*/ 	.byte	0x04, 0x17
        /*001a*/ 	.short	(.L_13 - .L_12)
.L_12:
        /*001c*/ 	.word	0x00000000
        /*0020*/ 	.short	0x0002
        /*0022*/ 	.short	0x0008
        /*0024*/ 	.byte	0x00, 0xf5, 0x21, 0x00


	//----- nvinfo : EIATTR_KPARAM_INFO
	.align		4
.L_13:
        /*0028*/ 	.byte	0x04, 0x17
        /*002a*/ 	.short	(.L_15 - .L_14)
.L_14:
        /*002c*/ 	.word	0x00000000
        /*0030*/ 	.short	0x0001
        /*0032*/ 	.short	0x0004
        /*0034*/ 	.byte	0x00, 0xf0, 0x11, 0x00


	//----- nvinfo : EIATTR_KPARAM_INFO
	.align		4
.L_15:
        /*0038*/ 	.byte	0x04, 0x17
        /*003a*/ 	.short	(.L_17 - .L_16)
.L_16:
        /*003c*/ 	.word	0x00000000
        /*0040*/ 	.short	0x0000
        /*0042*/ 	.short	0x0000
        /*0044*/ 	.byte	0x00, 0xf0, 0x11, 0x00


	//----- nvinfo : EIATTR_SPARSE_MMA_MASK
	.align		4
.L_17:
        /*0048*/ 	.byte	0x03, 0x50
        /*004a*/ 	.short	0x0000


	//----- nvinfo : EIATTR_MAXREG_COUNT
	.align		4
        /*004c*/ 	.byte	0x03, 0x1b
        /*004e*/ 	.short	0x00ff


	//----- nvinfo : EIATTR_EXTERNS
	.align		4
        /*0050*/ 	.byte	0x04, 0x0f
        /*0052*/ 	.short	(.L_19 - .L_18)


	//   ....[0]....
	.align		4
.L_18:
        /*0054*/ 	.word	index@(vprintf)


	//----- nvinfo : EIATTR_MERCURY_ISA_VERSION
	.align		4
.L_19:
        /*0058*/ 	.byte	0x03, 0x5f
        /*005a*/ 	.short	0x0101


	//----- nvinfo : EIATTR_VRC_CTA_INIT_COUNT
	.align		4
        /*005c*/ 	.byte	0x02, 0x4a
	.zero		1
	.zero		1


	//----- nvinfo : EIATTR_SYSCALL_OFFSETS
	.align		4
        /*0060*/ 	.byte	0x04, 0x46
        /*0062*/ 	.short	(.L_21 - .L_20)


	//   ....[0]....
.L_20:
        /*0064*/ 	.word	0x00000240


	//   ....[1]....
        /*0068*/ 	.word	0x00000340


	//----- nvinfo : EIATTR_EXIT_INSTR_OFFSETS
	.align		4
.L_21:
        /*006c*/ 	.byte	0x04, 0x1c
        /*006e*/ 	.short	(.L_23 - .L_22)


	//   ....[0]....
.L_22:
        /*0070*/ 	.word	0x000000c0


	//   ....[1]....
        /*0074*/ 	.word	0x00000350


	//----- nvinfo : EIATTR_CRS_STACK_SIZE
	.align		4
.L_23:
        /*0078*/ 	.byte	0x04, 0x1e
        /*007a*/ 	.short	(.L_25 - .L_24)
.L_24:
        /*007c*/ 	.word	0x00000000


	//----- nvinfo : EIATTR_CBANK_PARAM_SIZE
	.align		4
.L_25:
        /*0080*/ 	.byte	0x03, 0x19
        /*0082*/ 	.short	0x0018


	//----- nvinfo : EIATTR_PARAM_CBANK
	.align		4
        /*0084*/ 	.byte	0x04, 0x0a
        /*0086*/ 	.short	(.L_27 - .L_26)
	.align		4
.L_26:
        /*0088*/ 	.word	index@(.nv.constant0._Z9gpu_saxpyifPfS_)
        /*008c*/ 	.short	0x0380
        /*008e*/ 	.short	0x0018


	//----- nvinfo : EIATTR_SW_WAR
	.align		4
.L_27:
        /*0090*/ 	.byte	0x04, 0x36
        /*0092*/ 	.short	(.L_29 - .L_28)
.L_28:
        /*0094*/ 	.word	0x00000008
.L_29:


//--------------------- .nv.callgraph             --------------------------
	.section	.nv.callgraph,"",@"SHT_CUDA_CALLGRAPH"
	.align	4
	.sectionentsize	8
	.align		4
        /*0000*/ 	.word	0x00000000
	.align		4
        /*0004*/ 	.word	0xffffffff
	.align		4
        /*0008*/ 	.word	index@(_Z9gpu_saxpyifPfS_)
	.align		4
        /*000c*/ 	.word	index@(vprintf)
	.align		4
        /*0010*/ 	.word	0x00000000
	.align		4
        /*0014*/ 	.word	0xfffffffe
	.align		4
        /*0018*/ 	.word	0x00000000
	.align		4
        /*001c*/ 	.word	0xfffffffd
	.align		4
        /*0020*/ 	.word	0x00000000
	.align		4
        /*0024*/ 	.word	0xfffffffc


//--------------------- .nv.constant4             --------------------------
	.section	.nv.constant4,"a",@progbits
	.align	8
	.align		8
.nv.constant4:
        /*0000*/ 	.dword	vprintf
	.align		8
        /*0008*/ 	.dword	$str
	.align		8
        /*0010*/ 	.dword	$str$1


//--------------------- .text._Z9gpu_saxpyifPfS_  --------------------------
	.section	.text._Z9gpu_saxpyifPfS_,"ax",@progbits
	.align	128
        .global         _Z9gpu_saxpyifPfS_
        .type           _Z9gpu_saxpyifPfS_,@function
        .size           _Z9gpu_saxpyifPfS_,(.L_x_3 - _Z9gpu_saxpyifPfS_)
        .other          _Z9gpu_saxpyifPfS_,@"STO_CUDA_ENTRY STV_DEFAULT"
_Z9gpu_saxpyifPfS_:
.text._Z9gpu_saxpyifPfS_:
[----:B------:R-:W0:Y:S01]  /*0000*/  LDC R1, c[0x0][0x37c] ;  /* 0x0000df00ff017b82 */ /* 0x000e220000000800 */
[----:B------:R-:W1:Y:S01]  /*0010*/  S2R R2, SR_TID.X ;  /* 0x0000000000027919 */ /* 0x000e620000002100 */
[----:B------:R-:W2:Y:S06]  /*0020*/  LDCU UR5, c[0x0][0x2fc] ;  /* 0x00005f80ff0577ac */ /* 0x000eac0008000800 */
[----:B------:R-:W1:Y:S01]  /*0030*/  S2UR UR6, SR_CTAID.X ;  /* 0x00000000000679c3 */ /* 0x000e620000002500 */
[----:B0-----:R-:W-:Y:S01]  /*0040*/  VIADD R1, R1, 0xffffffe0 ;  /* 0xffffffe001017836 */ /* 0x001fe20000000000 */
[----:B------:R-:W0:Y:S01]  /*0050*/  LDCU UR7, c[0x0][0x380] ;  /* 0x00007000ff0777ac */ /* 0x000e220008000800 */
[----:B------:R-:W3:Y:S05]  /*0060*/  LDCU UR4, c[0x0][0x2f8] ;  /* 0x00005f00ff0477ac */ /* 0x000eea0008000800 */
[----:B------:R-:W1:Y:S01]  /*0070*/  LDC R3, c[0x0][0x360] ;  /* 0x0000d800ff037b82 */ /* 0x000e620000000800 */
[----:B---3--:R-:W-:-:S05]  /*0080*/  IADD3 R22, P1, PT, R1, UR4, RZ ;  /* 0x0000000401167c10 */ /* 0x008fca000ff3e0ff */
[----:B--2---:R-:W-:Y:S02]  /*0090*/  IMAD.X R23, RZ, RZ, UR5, P1 ;  /* 0x00000005ff177e24 */ /* 0x004fe400088e06ff */
[----:B-1----:R-:W-:-:S05]  /*00a0*/  IMAD R3, R3, UR6, R2 ;  /* 0x0000000603037c24 */ /* 0x002fca000f8e0202 */
[----:B0-----:R-:W-:-:S13]  /*00b0*/  ISETP.GE.AND P0, PT, R3, UR7, PT ;  /* 0x0000000703007c0c */ /* 0x001fda000bf06270 */
[----:B------:R-:W-:Y:S05]  /*00c0*/  @P0 EXIT ;  /* 0x000000000000094d */ /* 0x000fea0003800000 */
[----:B------:R-:W0:Y:S01]  /*00d0*/  LDC.64 R18, c[0x0][0x388] ;  /* 0x0000e200ff127b82 */ /* 0x000e220000000a00 */
[----:B------:R-:W1:Y:S01]  /*00e0*/  LDCU.64 UR36, c[0x0][0x358] ;  /* 0x00006b00ff2477ac */ /* 0x000e620008000a00 */
[----:B------:R-:W2:Y:S06]  /*00f0*/  LDCU UR4, c[0x0][0x384] ;  /* 0x00007080ff0477ac */ /* 0x000eac0008000800 */
[----:B------:R-:W3:Y:S01]  /*0100*/  LDC.64 R16, c[0x0][0x390] ;  /* 0x0000e400ff107b82 */ /* 0x000ee20000000a00 */
[----:B0-----:R-:W-:-:S05]  /*0110*/  IMAD.WIDE R18, R3, 0x4, R18 ;  /* 0x0000000403127825 */ /* 0x001fca00078e0212 */
[----:B-1----:R-:W4:Y:S01]  /*0120*/  LDG.E R0, desc[UR36][R18.64] ;  /* 0x0000002412007981 */ /* 0x002f22000c1e1900 */
[----:B---3--:R-:W-:-:S05]  /*0130*/  IMAD.WIDE R16, R3, 0x4, R16 ;  /* 0x0000000403107825 */ /* 0x008fca00078e0210 */
[----:B------:R-:W3:Y:S01]  /*0140*/  LDG.E R3, desc[UR36][R16.64] ;  /* 0x0000002410037981 */ /* 0x000ee2000c1e1900 */
[----:B--2---:R-:W0:Y:S01]  /*0150*/  F2F.F64.F32 R8, UR4 ;  /* 0x0000000400087d10 */ /* 0x004e220008201800 */
[----:B------:R-:W-:Y:S01]  /*0160*/  MOV R24, 0x0 ;  /* 0x0000000000187802 */ /* 0x000fe20000000f00 */
[----:B------:R-:W1:Y:S01]  /*0170*/  LDCU.64 UR4, c[0x4][0x8] ;  /* 0x01000100ff0477ac */ /* 0x000e620008000a00 */
[----:B------:R2:W-:Y:S02]  /*0180*/  STL [R1+0x18], R2 ;  /* 0x0000180201007387 */ /* 0x0005e40000100800 */
[----:B------:R2:W2:Y:S02]  /*0190*/  LDC.64 R14, c[0x4][R24] ;  /* 0x01000000180e7b82 */ /* 0x0004a40000000a00 */
[----:B0-----:R0:W-:Y:S01]  /*01a0*/  STL.64 [R1], R8 ;  /* 0x0000000801007387 */ /* 0x0011e20000100a00 */
[----:B------:R-:W-:Y:S01]  /*01b0*/  MOV R6, R22 ;  /* 0x0000001600067202 */ /* 0x000fe20000000f00 */
[----:B------:R-:W-:Y:S01]  /*01c0*/  IMAD.MOV.U32 R7, RZ, RZ, R23 ;  /* 0x000000ffff077224 */ /* 0x000fe200078e0017 */
[----:B-1----:R-:W-:Y:S01]  /*01d0*/  MOV R4, UR4 ;  /* 0x0000000400047c02 */ /* 0x002fe20008000f00 */
[----:B------:R-:W-:Y:S01]  /*01e0*/  IMAD.U32 R5, RZ, RZ, UR5 ;  /* 0x00000005ff057e24 */ /* 0x000fe2000f8e00ff */
[----:B----4-:R-:W1:Y:S08]  /*01f0*/  F2F.F64.F32 R10, R0 ;  /* 0x00000000000a7310 */ /* 0x010e700000201800 */
[----:B---3--:R-:W3:Y:S01]  /*0200*/  F2F.F64.F32 R12, R3 ;  /* 0x00000003000c7310 */ /* 0x008ee20000201800 */
[----:B-1----:R0:W-:Y:S04]  /*0210*/  STL.64 [R1+0x8], R10 ;  /* 0x0000080a01007387 */ /* 0x0021e80000100a00 */
[----:B--23--:R0:W-:Y:S02]  /*0220*/  STL.64 [R1+0x10], R12 ;  /* 0x0000100c01007387 */ /* 0x00c1e40000100a00 */
[----:B------:R-:W-:-:S07]  /*0230*/  LEPC R20, `(.L_x_0) ;  /* 0x000000001014794e */ /* 0x000fce0000000000 */
[----:B0-----:R-:W-:Y:S05]  /*0240*/  CALL.ABS.NOINC R14 ;  /* 0x000000000e007343 */ /* 0x001fea0003c00000 */
.L_x_0:
[----:B------:R-:W2:Y:S01]  /*0250*/  LDG.E R3, desc[UR36][R18.64] ;  /* 0x0000002412037981 */ /* 0x000ea2000c1e1900 */
[----:B------:R-:W2:Y:S03]  /*0260*/  LDCU UR4, c[0x0][0x384] ;  /* 0x00007080ff0477ac */ /* 0x000ea60008000800 */
[----:B------:R-:W2:Y:S01]  /*0270*/  LDG.E R0, desc[UR36][R16.64] ;  /* 0x0000002410007981 */ /* 0x000ea2000c1e1900 */
[----:B------:R-:W0:Y:S01]  /*0280*/  LDC.64 R24, c[0x4][R24] ;  /* 0x0100000018187b82 */ /* 0x000e220000000a00 */
[----:B------:R-:W-:Y:S02]  /*0290*/  MOV R6, R22 ;  /* 0x0000001600067202 */ /* 0x000fe40000000f00 */
[----:B------:R1:W-:Y:S01]  /*02a0*/  STL [R1], R2 ;  /* 0x0000000201007387 */ /* 0x0003e20000100800 */
[----:B------:R-:W-:Y:S01]  /*02b0*/  MOV R7, R23 ;  /* 0x0000001700077202 */ /* 0x000fe20000000f00 */
[----:B--2---:R-:W-:Y:S01]  /*02c0*/  FFMA R3, R3, UR4, R0 ;  /* 0x0000000403037c23 */ /* 0x004fe20008000000 */
[----:B------:R-:W2:Y:S03]  /*02d0*/  LDCU.64 UR4, c[0x4][0x10] ;  /* 0x01000200ff0477ac */ /* 0x000ea60008000a00 */
[----:B------:R-:W3:Y:S01]  /*02e0*/  F2F.F64.F32 R8, R3 ;  /* 0x0000000300087310 */ /* 0x000ee20000201800 */
[----:B------:R1:W-:Y:S04]  /*02f0*/  STG.E desc[UR36][R16.64], R3 ;  /* 0x0000000310007986 */ /* 0x0003e8000c101924 */
[----:B---3--:R1:W-:Y:S01]  /*0300*/  STL.64 [R1+0x8], R8 ;  /* 0x0000080801007387 */ /* 0x0083e20000100a00 */
[----:B--2---:R-:W-:Y:S01]  /*0310*/  MOV R4, UR4 ;  /* 0x0000000400047c02 */ /* 0x004fe20008000f00 */
[----:B0-----:R-:W-:-:S07]  /*0320*/  IMAD.U32 R5, RZ, RZ, UR5 ;  /* 0x00000005ff057e24 */ /* 0x001fce000f8e00ff */
[----:B------:R-:W-:-:S07]  /*0330*/  LEPC R20, `(.L_x_1) ;  /* 0x000000001014794e */ /* 0x000fce0000000000 */
[----:B-1----:R-:W-:Y:S05]  /*0340*/  CALL.ABS.NOINC R24 ;  /* 0x0000000018007343 */ /* 0x002fea0003c00000 */
.L_x_1:
[----:B------:R-:W-:Y:S05]  /*0350*/  EXIT ;  /* 0x000000000000794d */ /* 0x000fea0003800000 */
.L_x_2:
[----:B------:R-:W-:-:S00]  /*0360*/  BRA `(.L_x_2) ;  /* 0xfffffffc00fc7947 */ /* 0x000fc0000383ffff */
[----:B------:R-:W-:-:S00]  /*0370*/  NOP ;  /* 0x0000000000007918 */ /* 0x000fc00000000000 */
        /* <DEDUP_REMOVED lines=8> */
.L_x_3:


//--------------------- .nv.global.init           --------------------------
	.section	.nv.global.init,"aw",@progbits
.nv.global.init:
	.type		$str,@object
	.size		$str,($str$1 - $str)
$str:
        /*0000*/ 	.byte	0x43, 0x61, 0x6c, 0x63, 0x75, 0x6c, 0x61, 0x6e, 0x64, 0x6f, 0x20, 0x25, 0x2e, 0x32, 0x66, 0x20
        /*0010*/ 	.byte	0x2a, 0x20, 0x25, 0x2e, 0x32, 0x66, 0x20, 0x2b, 0x20, 0x25, 0x2e, 0x32, 0x66, 0x20, 0x6e, 0x61
        /*0020*/ 	.byte	0x20, 0x74, 0x68, 0x72, 0x65, 0x61, 0x64, 0x20, 0x64, 0x65, 0x20, 0x49, 0x44, 0x20, 0x25, 0x64
        /*0030*/ 	.byte	0x2e, 0x0a, 0x00
	.type		$str$1,@object
	.size		$str$1,(.L_1 - $str$1)
$str$1:
        /*0033*/ 	.byte	0x20, 0x52, 0x65, 0x73, 0x75, 0x6c, 0x74, 0x61, 0x64, 0x6f, 0x3a, 0x20, 0x64, 0x6f, 0x20, 0x63
        /*0043*/ 	.byte	0xc3, 0xa1, 0x6c, 0x63, 0x75, 0x6c, 0x6f, 0x20, 0x6e, 0x61, 0x20, 0x74, 0x68, 0x72, 0x65, 0x61
        /*0053*/ 	.byte	0x64, 0x20, 0x64, 0x65, 0x20, 0x49, 0x44, 0x20, 0x25, 0x64, 0x20, 0x3d, 0x20, 0x25, 0x2e, 0x32
        /*0063*/ 	.byte	0x66, 0x2e, 0x0a, 0x00
.L_1:


//--------------------- .nv.shared.reserved.0     --------------------------
	.section	.nv.shared.reserved.0,"aw",@nobits
	.weak		__nv_reservedSMEM_offset_0_alias
	.size		__nv_reservedSMEM_offset_0_alias, 0, 64
	.other		__nv_reservedSMEM_offset_0_alias,@"STO_CUDA_RESERVED_SHARED STV_DEFAULT"
__nv_reservedSMEM_offset_0_alias:
	.zero		0
	.zero		64


//--------------------- .nv.constant0._Z9gpu_saxpyifPfS_ --------------------------
	.section	.nv.constant0._Z9gpu_saxpyifPfS_,"a",@progbits
	.sectionflags	@""
	.align	4
.nv.constant0._Z9gpu_saxpyifPfS_:
	.zero		920


//--------------------- SYMBOLS --------------------------

	.type		.nv.reservedSmem.offset0,@object
	.size		.nv.reservedSmem.offset0,0x4
	.type		vprintf,@function
